	.headerflags	@"EF_CUDA_TEXMODE_UNIFIED EF_CUDA_64BIT_ADDRESS EF_CUDA_ACCELERATORS EF_CUDA_SM90 EF_CUDA_VIRTUAL_SM(EF_CUDA_SM90)"
	.elftype	@"ET_EXEC"


//--------------------- .nv.info                  --------------------------
	.section	.nv.info,"",@"SHT_CUDA_INFO"
	.align	4


	//----- nvinfo : EIATTR_REGCOUNT
	.align		4
        /*0000*/ 	.byte	0x04, 0x2f
        /*0002*/ 	.short	(.L_2 - .L_1)
	.align		4
.L_1:
        /*0004*/ 	.word	index@(triton_poi_fused_convolution_elu_26)
        /*0008*/ 	.word	0x0000001e


	//----- nvinfo : EIATTR_MIN_STACK_SIZE
	.align		4
.L_2:
        /*000c*/ 	.byte	0x04, 0x12
        /*000e*/ 	.short	(.L_4 - .L_3)
	.align		4
.L_3:
        /*0010*/ 	.word	index@(triton_poi_fused_convolution_elu_26)
        /*0014*/ 	.word	0x00000000


	//----- nvinfo : EIATTR_FRAME_SIZE
	.align		4
.L_4:
        /*0018*/ 	.byte	0x04, 0x11
        /*001a*/ 	.short	(.L_6 - .L_5)
	.align		4
.L_5:
        /*001c*/ 	.word	index@(triton_poi_fused_convolution_elu_26)
        /*0020*/ 	.word	0x00000000


	//----- nvinfo : EIATTR_MIN_STACK_SIZE
	.align		4
.L_6:
        /*0024*/ 	.byte	0x04, 0x12
        /*0026*/ 	.short	(.L_8 - .L_7)
	.align		4
.L_7:
        /*0028*/ 	.word	index@(triton_poi_fused_convolution_elu_26)
        /*002c*/ 	.word	0x00000000
.L_8:


//--------------------- .nv.info.triton_poi_fused_convolution_elu_26 --------------------------
	.section	.nv.info.triton_poi_fused_convolution_elu_26,"",@"SHT_CUDA_INFO"
	.sectionflags	@""
	.align	4


	//----- nvinfo : EIATTR_CUDA_API_VERSION
	.align		4
        /*0000*/ 	.byte	0x04, 0x37
        /*0002*/ 	.short	(.L_10 - .L_9)
.L_9:
        /*0004*/ 	.word	0x0000007c


	//----- nvinfo : EIATTR_KPARAM_INFO
	.align		4
.L_10:
        /*0008*/ 	.byte	0x04, 0x17
        /*000a*/ 	.short	(.L_12 - .L_11)
.L_11:
        /*000c*/ 	.word	0x00000000
        /*0010*/ 	.short	0x0002
        /*0012*/ 	.short	0x0010
        /*0014*/ 	.byte	0x00, 0xf0, 0x11, 0x00


	//----- nvinfo : EIATTR_KPARAM_INFO
	.align		4
.L_12:
        /*0018*/ 	.byte	0x04, 0x17
        /*001a*/ 	.short	(.L_14 - .L_13)
.L_13:
        /*001c*/ 	.word	0x00000000
        /*0020*/ 	.short	0x0001
        /*0022*/ 	.short	0x0008
        /*0024*/ 	.byte	0x00, 0xf4, 0x21, 0x00


	//----- nvinfo : EIATTR_KPARAM_INFO
	.align		4
.L_14:
        /*0028*/ 	.byte	0x04, 0x17
        /*002a*/ 	.short	(.L_16 - .L_15)
.L_15:
        /*002c*/ 	.word	0x00000000
        /*0030*/ 	.short	0x0000
        /*0032*/ 	.short	0x0000
        /*0034*/ 	.byte	0x00, 0xf4, 0x21, 0x00


	//----- nvinfo : EIATTR_SPARSE_MMA_MASK
	.align		4
.L_16:
        /*0038*/ 	.byte	0x03, 0x50
        /*003a*/ 	.short	0x0000


	//----- nvinfo : EIATTR_MAXREG_COUNT
	.align		4
        /*003c*/ 	.byte	0x03, 0x1b
        /*003e*/ 	.short	0x00ff


	//----- nvinfo : EIATTR_EXIT_INSTR_OFFSETS
	.align		4
        /*0040*/ 	.byte	0x04, 0x1c
        /*0042*/ 	.short	(.L_18 - .L_17)


	//   ....[0]....
.L_17:
        /*0044*/ 	.word	0x00000850


	//----- nvinfo : EIATTR_REQNTID
	.align		4
.L_18:
        /*0048*/ 	.byte	0x04, 0x10
        /*004a*/ 	.short	(.L_20 - .L_19)
.L_19:
        /*004c*/ 	.word	0x00000080
        /*0050*/ 	.word	0x00000001
        /*0054*/ 	.word	0x00000001


	//----- nvinfo : EIATTR_CBANK_PARAM_SIZE
	.align		4
.L_20:
        /*0058*/ 	.byte	0x03, 0x19
        /*005a*/ 	.short	0x0014


	//----- nvinfo : EIATTR_PARAM_CBANK
	.align		4
        /*005c*/ 	.byte	0x04, 0x0a
        /*005e*/ 	.short	(.L_22 - .L_21)
	.align		4
.L_21:
        /*0060*/ 	.word	index@(.nv.constant0.triton_poi_fused_convolution_elu_26)
        /*0064*/ 	.short	0x0210
        /*0066*/ 	.short	0x0014


	//----- nvinfo : EIATTR_SW_WAR
	.align		4
.L_22:
        /*0068*/ 	.byte	0x04, 0x36
        /*006a*/ 	.short	(.L_24 - .L_23)
.L_23:
        /*006c*/ 	.word	0x00000008
.L_24:


//--------------------- .nv.callgraph             --------------------------
	.section	.nv.callgraph,"",@"SHT_CUDA_CALLGRAPH"
	.align	4
	.sectionentsize	8
	.align		4
        /*0000*/ 	.word	0x00000000
	.align		4
        /*0004*/ 	.word	0xffffffff
	.align		4
        /*0008*/ 	.word	0x00000000
	.align		4
        /*000c*/ 	.word	0xfffffffe
	.align		4
        /*0010*/ 	.word	0x00000000
	.align		4
        /*0014*/ 	.word	0xfffffffd
	.align		4
        /*0018*/ 	.word	0x00000000
	.align		4
        /*001c*/ 	.word	0xfffffffc


//--------------------- .nv.constant4             --------------------------
	.section	.nv.constant4,"a",@progbits
	.align	8
	.align		8
.nv.constant4:
        /*0000*/ 	.dword	_$_str


//--------------------- .text.triton_poi_fused_convolution_elu_26 --------------------------
	.section	.text.triton_poi_fused_convolution_elu_26,"ax",@progbits
	.align	128
        .global         triton_poi_fused_convolution_elu_26
        .type           triton_poi_fused_convolution_elu_26,@function
        .size           triton_poi_fused_convolution_elu_26,(.L_x_1 - triton_poi_fused_convolution_elu_26)
        .other          triton_poi_fused_convolution_elu_26,@"STO_CUDA_ENTRY STV_DEFAULT"
triton_poi_fused_convolution_elu_26:
.text.triton_poi_fused_convolution_elu_26:
[----:B------:R-:W-:Y:S01]  /*0000*/  LDC R1, c[0x0][0x28] ;  /* 0x00000a00ff017b82 */ /* 0x000fe20000000800 */
[----:B------:R-:W1:Y:S07]  /*0010*/  S2R R0, SR_TID.X ;  /* 0x0000000000007919 */ /* 0x000e6e0000002100 */
[----:B------:R-:W2:Y:S01]  /*0020*/  LDC.64 R4, c[0x0][0x218] ;  /* 0x00008600ff047b82 */ /* 0x000ea20000000a00 */
[----:B------:R-:W-:Y:S01]  /*0030*/  ULDC.64 UR4, c[0x0][0x208] ;  /* 0x0000820000047ab9 */ /* 0x000fe20000000a00 */
[----:B------:R-:W3:Y:S06]  /*0040*/  S2R R7, SR_CTAID.X ;  /* 0x0000000000077919 */ /* 0x000eec0000002500 */
[----:B------:R-:W4:Y:S01]  /*0050*/  LDC.64 R2, c[0x0][0x210] ;  /* 0x00008400ff027b82 */ /* 0x000f220000000a00 */
[----:B-1----:R-:W-:-:S04]  /*0060*/  SHF.L.U32 R0, R0, 0x2, RZ ;  /* 0x0000000200007819 */ /* 0x002fc800000006ff */
[----:B------:R-:W-:Y:S02]  /*0070*/  LOP3.LUT R0, R0, 0x1fc, RZ, 0xc0, !PT ;  /* 0x000001fc00007812 */ /* 0x000fe400078ec0ff */
[----:B---3--:R-:W-:Y:S02]  /*0080*/  SHF.R.S32.HI R6, RZ, 0x16, R7 ;  /* 0x00000016ff067819 */ /* 0x008fe40000011407 */
[----:B------:R-:W-:Y:S02]  /*0090*/  LEA R7, R7, R0, 0x9 ;  /* 0x0000000007077211 */ /* 0x000fe400078e48ff */
[----:B------:R-:W-:-:S03]  /*00a0*/  SGXT R0, R6, 0x1 ;  /* 0x000000010600781a */ /* 0x000fc60000000200 */
[----:B----4-:R-:W-:Y:S01]  /*00b0*/  IMAD.WIDE R2, R7, 0x4, R2 ;  /* 0x0000000407027825 */ /* 0x010fe200078e0202 */
[----:B------:R-:W-:-:S04]  /*00c0*/  LEA.HI R0, R0, R7, RZ, 0x8 ;  /* 0x0000000700007211 */ /* 0x000fc800078f40ff */
[----:B------:R-:W-:-:S04]  /*00d0*/  LOP3.LUT R0, R0, 0xffffff00, RZ, 0xc0, !PT ;  /* 0xffffff0000007812 */ /* 0x000fc800078ec0ff */
[----:B------:R-:W-:-:S05]  /*00e0*/  IADD3 R9, R7, -R0, RZ ;  /* 0x8000000007097210 */ /* 0x000fca0007ffe0ff */
[----:B--2---:R-:W-:Y:S02]  /*00f0*/  IMAD.WIDE R4, R9, 0x4, R4 ;  /* 0x0000000409047825 */ /* 0x004fe400078e0204 */
[----:B------:R-:W2:Y:S04]  /*0100*/  LDG.E.128 R8, desc[UR4][R2.64] ;  /* 0x0000000402087981 */ /* 0x000ea8000c1e1d00 */
[----:B------:R-:W2:Y:S01]  /*0110*/  LDG.E.EL.128 R4, desc[UR4][R4.64] ;  /* 0x0000000404047981 */ /* 0x000ea2000c2e1d00 */
[----:B------:R-:W-:Y:S01]  /*0120*/  HFMA2.MMA R15, -RZ, RZ, 0.83837890625, -4044 ;  /* 0x3ab5ebe6ff0f7435 */ /* 0x000fe200000001ff */
[----:B--2---:R-:W-:Y:S01]  /*0130*/  FADD R14, R10, R6 ;  /* 0x000000060a0e7221 */ /* 0x004fe20000000000 */
[----:B------:R-:W-:-:S03]  /*0140*/  FADD R13, R9, R5 ;  /* 0x00000005090d7221 */ /* 0x000fc60000000000 */
[C---:B------:R-:W-:Y:S01]  /*0150*/  FMUL R0, R14.reuse, 1.4426950216293334961 ;  /* 0x3fb8aa3b0e007820 */ /* 0x040fe20000400000 */
[----:B------:R-:W-:Y:S01]  /*0160*/  FADD.FTZ R12, |R14|, -RZ ;  /* 0x800000ff0e0c7221 */ /* 0x000fe20000010200 */
[----:B------:R-:W-:-:S04]  /*0170*/  FMUL R16, R13, 1.4426950216293334961 ;  /* 0x3fb8aa3b0d107820 */ /* 0x000fc80000400000 */
[----:B------:R-:W1:Y:S01]  /*0180*/  FRND R0, R0 ;  /* 0x0000000000007307 */ /* 0x000e620000201000 */
[----:B------:R-:W-:Y:S01]  /*0190*/  FSETP.GEU.AND P0, PT, R12, 0.40999999642372131348, PT ;  /* 0x3ed1eb850c00780b */ /* 0x000fe20003f0e000 */
[----:B------:R-:W-:-:S04]  /*01a0*/  FADD R12, R8, R4 ;  /* 0x00000004080c7221 */ /* 0x000fc80000000000 */
[C---:B------:R-:W-:Y:S01]  /*01b0*/  FMUL R17, R12.reuse, 1.4426950216293334961 ;  /* 0x3fb8aa3b0c117820 */ /* 0x040fe20000400000 */
[----:B------:R-:W-:Y:S01]  /*01c0*/  FADD.FTZ R22, |R12|, -RZ ;  /* 0x800000ff0c167221 */ /* 0x000fe20000010200 */
[----:B------:R-:W-:Y:S04]  /*01d0*/  FRND R16, R16 ;  /* 0x0000001000107307 */ /* 0x000fe80000201000 */
[----:B------:R-:W-:Y:S02]  /*01e0*/  FSETP.GEU.AND P4, PT, R22, 0.40999999642372131348, PT ;  /* 0x3ed1eb851600780b */ /* 0x000fe40003f8e000 */
[----:B-1----:R-:W-:Y:S01]  /*01f0*/  FSEL R19, R0, RZ, P0 ;  /* 0x000000ff00137208 */ /* 0x002fe20000000000 */
[----:B------:R-:W-:Y:S01]  /*0200*/  FADD R0, R11, R7 ;  /* 0x000000070b007221 */ /* 0x000fe20000000000 */
[----:B------:R-:W1:Y:S02]  /*0210*/  FRND R17, R17 ;  /* 0x0000001100117307 */ /* 0x000e640000201000 */
[C---:B------:R-:W-:Y:S01]  /*0220*/  FSETP.NEU.AND P1, PT, R19.reuse, 128, PT ;  /* 0x430000001300780b */ /* 0x040fe20003f2d000 */
[----:B------:R-:W-:Y:S01]  /*0230*/  FFMA.FTZ R18, -R19, 0.693145751953125, R14 ;  /* 0x3f31720013127823 */ /* 0x000fe2000001010e */
[----:B------:R-:W-:-:S02]  /*0240*/  FADD.FTZ R24, |R0|, -RZ ;  /* 0x800000ff00187221 */ /* 0x000fc40000010200 */
[C---:B------:R-:W-:Y:S01]  /*0250*/  FSEL R20, R19.reuse, 127, P1 ;  /* 0x42fe000013147808 */ /* 0x040fe20000800000 */
[----:B------:R-:W-:Y:S02]  /*0260*/  FFMA.FTZ R18, -R19, 1.428606765330187045e-06, R18 ;  /* 0x35bfbe8e13127823 */ /* 0x000fe40000010112 */
[----:B------:R-:W-:Y:S01]  /*0270*/  FSETP.GEU.AND P5, PT, R24, 0.40999999642372131348, PT ;  /* 0x3ed1eb851800780b */ /* 0x000fe20003fae000 */
[----:B------:R-:W2:Y:S01]  /*0280*/  MUFU.EX2 R19, R20 ;  /* 0x0000001400137308 */ /* 0x000ea20000000800 */
[----:B------:R-:W-:Y:S01]  /*0290*/  FFMA.FTZ R21, R18, R15, 0.0083824126049876213074 ;  /* 0x3c09566312157423 */ /* 0x000fe2000001000f */
[C---:B------:R-:W-:Y:S02]  /*02a0*/  FSETP.GEU.AND P2, PT, R20.reuse, -25, PT ;  /* 0xc1c800001400780b */ /* 0x040fe40003f4e000 */
[----:B------:R-:W-:Y:S01]  /*02b0*/  FSETP.GT.AND P3, PT, R20, 128, PT ;  /* 0x430000001400780b */ /* 0x000fe20003f64000 */
[----:B------:R-:W-:Y:S01]  /*02c0*/  FFMA.FTZ R23, R18, R21, 0.041667830199003219604 ;  /* 0x3d2aabe312177423 */ /* 0x000fe20000010015 */
[----:B------:R-:W-:Y:S01]  /*02d0*/  FADD.FTZ R21, |R13|, -RZ ;  /* 0x800000ff0d157221 */ /* 0x000fe20000010200 */
[----:B-1----:R-:W-:-:S02]  /*02e0*/  FSEL R17, R17, RZ, P4 ;  /* 0x000000ff11117208 */ /* 0x002fc40002000000 */
[----:B------:R-:W-:Y:S01]  /*02f0*/  FFMA.FTZ R25, R18, R23, 0.16666397452354431152 ;  /* 0x3e2aa9f612197423 */ /* 0x000fe20000010017 */
[----:B------:R-:W-:Y:S01]  /*0300*/  FMUL R23, R0, 1.4426950216293334961 ;  /* 0x3fb8aa3b00177820 */ /* 0x000fe20000400000 */
[----:B------:R-:W-:Y:S01]  /*0310*/  FSETP.GEU.AND P0, PT, R21, 0.40999999642372131348, PT ;  /* 0x3ed1eb851500780b */ /* 0x000fe20003f0e000 */
[C---:B------:R-:W-:Y:S01]  /*0320*/  FFMA.FTZ R22, -R17.reuse, 0.693145751953125, R12 ;  /* 0x3f31720011167823 */ /* 0x040fe2000001010c */
[----:B------:R-:W-:Y:S01]  /*0330*/  FFMA.FTZ R25, R18, R25, 0.49999994039535522461 ;  /* 0x3efffffe12197423 */ /* 0x000fe20000010019 */
[----:B------:R-:W1:Y:S01]  /*0340*/  FRND R21, R23 ;  /* 0x0000001700157307 */ /* 0x000e620000201000 */
[----:B------:R-:W-:Y:S01]  /*0350*/  FSEL R16, R16, RZ, P0 ;  /* 0x000000ff10107208 */ /* 0x000fe20000000000 */
[C---:B------:R-:W-:Y:S01]  /*0360*/  FFMA.FTZ R22, -R17.reuse, 1.428606765330187045e-06, R22 ;  /* 0x35bfbe8e11167823 */ /* 0x040fe20000010116 */
[----:B------:R-:W-:Y:S01]  /*0370*/  FMUL R25, R18, R25 ;  /* 0x0000001912197220 */ /* 0x000fe20000400000 */
[----:B------:R-:W-:Y:S02]  /*0380*/  FSETP.GT.AND P0, PT, R10, -R6, PT ;  /* 0x800000060a00720b */ /* 0x000fe40003f04000 */
[----:B------:R-:W-:Y:S01]  /*0390*/  FSETP.NEU.AND P4, PT, R17, 128, PT ;  /* 0x430000001100780b */ /* 0x000fe20003f8d000 */
[----:B------:R-:W-:Y:S01]  /*03a0*/  FFMA.FTZ R6, R18, R25, R18 ;  /* 0x0000001912067223 */ /* 0x000fe20000010012 */
[C---:B------:R-:W-:Y:S01]  /*03b0*/  FFMA.FTZ R25, -R16.reuse, 0.693145751953125, R13 ;  /* 0x3f31720010197823 */ /* 0x040fe2000001010d */
[----:B--2---:R-:W-:Y:S01]  /*03c0*/  FADD R18, R19, -1 ;  /* 0xbf80000013127421 */ /* 0x004fe20000000000 */
[----:B------:R-:W-:-:S02]  /*03d0*/  FSETP.NEU.AND P6, PT, R16, 128, PT ;  /* 0x430000001000780b */ /* 0x000fc40003fcd000 */
[----:B------:R-:W-:Y:S01]  /*03e0*/  FFMA.FTZ R10, -R16, 1.428606765330187045e-06, R25 ;  /* 0x35bfbe8e100a7823 */ /* 0x000fe20000010119 */
[----:B------:R-:W-:Y:S01]  /*03f0*/  FFMA.FTZ R6, R19, R6, R18 ;  /* 0x0000000613067223 */ /* 0x000fe20000010012 */
[-C--:B------:R-:W-:Y:S01]  /*0400*/  FFMA.FTZ R25, R22, R15.reuse, 0.0083824126049876213074 ;  /* 0x3c09566316197423 */ /* 0x080fe2000001000f */
[----:B-1----:R-:W-:Y:S01]  /*0410*/  FSEL R21, R21, RZ, P5 ;  /* 0x000000ff15157208 */ /* 0x002fe20002800000 */
[----:B------:R-:W-:Y:S01]  /*0420*/  FFMA.FTZ R19, R10, R15, 0.0083824126049876213074 ;  /* 0x3c0956630a137423 */ /* 0x000fe2000001000f */
[----:B------:R-:W-:Y:S01]  /*0430*/  FSEL R18, R17, 127, P4 ;  /* 0x42fe000011127808 */ /* 0x000fe20002000000 */
[----:B------:R-:W-:Y:S01]  /*0440*/  FFMA.FTZ R25, R22, R25, 0.041667830199003219604 ;  /* 0x3d2aabe316197423 */ /* 0x000fe20000010019 */
[C---:B------:R-:W-:Y:S01]  /*0450*/  FSETP.NEU.AND P5, PT, R21.reuse, 128, PT ;  /* 0x430000001500780b */ /* 0x040fe20003fad000 */
[----:B------:R-:W-:Y:S01]  /*0460*/  FFMA.FTZ R19, R10, R19, 0.041667830199003219604 ;  /* 0x3d2aabe30a137423 */ /* 0x000fe20000010013 */
[C---:B------:R-:W-:Y:S01]  /*0470*/  FFMA.FTZ R20, -R21.reuse, 0.693145751953125, R0 ;  /* 0x3f31720015147823 */ /* 0x040fe20000010100 */
[----:B------:R-:W-:Y:S01]  /*0480*/  FSEL R16, R16, 127, P6 ;  /* 0x42fe000010107808 */ /* 0x000fe20003000000 */
[----:B------:R-:W1:Y:S01]  /*0490*/  MUFU.EX2 R18, R18 ;  /* 0x0000001200127308 */ /* 0x000e620000000800 */
[----:B------:R-:W-:Y:S01]  /*04a0*/  FFMA.FTZ R19, R10, R19, 0.16666397452354431152 ;  /* 0x3e2aa9f60a137423 */ /* 0x000fe20000010013 */
[C---:B------:R-:W-:Y:S01]  /*04b0*/  FFMA.FTZ R20, -R21.reuse, 1.428606765330187045e-06, R20 ;  /* 0x35bfbe8e15147823 */ /* 0x040fe20000010114 */
[----:B------:R-:W-:Y:S01]  /*04c0*/  FFMA.FTZ R25, R22, R25, 0.16666397452354431152 ;  /* 0x3e2aa9f616197423 */ /* 0x000fe20000010019 */
[----:B------:R-:W-:Y:S01]  /*04d0*/  @!P1 FADD R6, R6, R6 ;  /* 0x0000000606069221 */ /* 0x000fe20000000000 */
[----:B------:R-:W-:Y:S01]  /*04e0*/  FFMA.FTZ R23, R10, R19, 0.49999994039535522461 ;  /* 0x3efffffe0a177423 */ /* 0x000fe20000010013 */
[----:B------:R-:W-:Y:S01]  /*04f0*/  FFMA.FTZ R15, R20, R15, 0.0083824126049876213074 ;  /* 0x3c095663140f7423 */ /* 0x000fe2000001000f */
[----:B------:R-:W-:Y:S01]  /*0500*/  FSETP.NEU.AND P1, PT, R14, RZ, PT ;  /* 0x000000ff0e00720b */ /* 0x000fe20003f2d000 */
[----:B------:R-:W2:Y:S01]  /*0510*/  MUFU.EX2 R19, R16 ;  /* 0x0000001000137308 */ /* 0x000ea20000000800 */
[----:B------:R-:W-:Y:S01]  /*0520*/  FMUL R23, R10, R23 ;  /* 0x000000170a177220 */ /* 0x000fe20000400000 */
[----:B------:R-:W-:Y:S01]  /*0530*/  FFMA.FTZ R27, R20, R15, 0.041667830199003219604 ;  /* 0x3d2aabe3141b7423 */ /* 0x000fe2000001000f */
[----:B------:R-:W-:Y:S01]  /*0540*/  FSEL R15, R21, 127, P5 ;  /* 0x42fe0000150f7808 */ /* 0x000fe20002800000 */
[----:B------:R-:W-:Y:S01]  /*0550*/  FFMA.FTZ R25, R22, R25, 0.49999994039535522461 ;  /* 0x3efffffe16197423 */ /* 0x000fe20000010019 */
[----:B------:R-:W-:Y:S01]  /*0560*/  FFMA.FTZ R24, R10, R23, R10 ;  /* 0x000000170a187223 */ /* 0x000fe2000001000a */
[----:B------:R-:W-:Y:S01]  /*0570*/  FFMA.FTZ R27, R20, R27, 0.16666397452354431152 ;  /* 0x3e2aa9f6141b7423 */ /* 0x000fe2000001001b */
[----:B-1----:R-:W-:Y:S01]  /*0580*/  FADD R23, R18, -1 ;  /* 0xbf80000012177421 */ /* 0x002fe20000000000 */
[----:B------:R-:W1:Y:S01]  /*0590*/  MUFU.EX2 R10, R15 ;  /* 0x0000000f000a7308 */ /* 0x000e620000000800 */
[----:B------:R-:W-:Y:S01]  /*05a0*/  FMUL R21, R22, R25 ;  /* 0x0000001916157220 */ /* 0x000fe20000400000 */
[----:B------:R-:W-:Y:S01]  /*05b0*/  FFMA.FTZ R27, R20, R27, 0.49999994039535522461 ;  /* 0x3efffffe141b7423 */ /* 0x000fe2000001001b */
[----:B------:R-:W-:-:S02]  /*05c0*/  FSEL R6, R6, +INF , !P3 ;  /* 0x7f80000006067808 */ /* 0x000fc40005800000 */
[----:B------:R-:W-:Y:S01]  /*05d0*/  FFMA.FTZ R21, R22, R21, R22 ;  /* 0x0000001516157223 */ /* 0x000fe20000010016 */
[----:B------:R-:W-:Y:S01]  /*05e0*/  FMUL R27, R20, R27 ;  /* 0x0000001b141b7220 */ /* 0x000fe20000400000 */
[----:B--2---:R-:W-:Y:S01]  /*05f0*/  FADD R26, R19, -1 ;  /* 0xbf800000131a7421 */ /* 0x004fe20000000000 */
[----:B------:R-:W-:Y:S01]  /*0600*/  FSEL R17, R17, 127, P4 ;  /* 0x42fe000011117808 */ /* 0x000fe20002000000 */
[----:B------:R-:W-:Y:S01]  /*0610*/  FFMA.FTZ R18, R18, R21, R23 ;  /* 0x0000001512127223 */ /* 0x000fe20000010017 */
[----:B------:R-:W-:Y:S01]  /*0620*/  FFMA.FTZ R27, R20, R27, R20 ;  /* 0x0000001b141b7223 */ /* 0x000fe20000010014 */
[----:B------:R-:W-:Y:S01]  /*0630*/  FFMA.FTZ R24, R19, R24, R26 ;  /* 0x0000001813187223 */ /* 0x000fe2000001001a */
[----:B------:R-:W-:Y:S01]  /*0640*/  FADD R19, R14, R14 ;  /* 0x0000000e0e137221 */ /* 0x000fe20000000000 */
[----:B------:R-:W-:Y:S01]  /*0650*/  @P1 FSEL R19, R6, -1, P2 ;  /* 0xbf80000006131808 */ /* 0x000fe20001000000 */
[----:B------:R-:W-:Y:S01]  /*0660*/  @!P4 FADD R18, R18, R18 ;  /* 0x000000121212c221 */ /* 0x000fe20000000000 */
[----:B-1----:R-:W-:Y:S01]  /*0670*/  FADD R25, R10, -1 ;  /* 0xbf8000000a197421 */ /* 0x002fe20000000000 */
[C---:B------:R-:W-:Y:S01]  /*0680*/  FSETP.NEU.AND P2, PT, R13.reuse, RZ, PT ;  /* 0x000000ff0d00720b */ /* 0x040fe20003f4d000 */
[----:B------:R-:W-:Y:S01]  /*0690*/  @!P6 FADD R24, R24, R24 ;  /* 0x000000181818e221 */ /* 0x000fe20000000000 */
[----:B------:R-:W-:Y:S01]  /*06a0*/  FSETP.NEU.AND P1, PT, R12, RZ, PT ;  /* 0x000000ff0c00720b */ /* 0x000fe20003f2d000 */
[----:B------:R-:W-:Y:S01]  /*06b0*/  FFMA.FTZ R10, R10, R27, R25 ;  /* 0x0000001b0a0a7223 */ /* 0x000fe20000010019 */
[----:B------:R-:W-:Y:S01]  /*06c0*/  FSETP.NEU.AND P3, PT, R0, RZ, PT ;  /* 0x000000ff0000720b */ /* 0x000fe20003f6d000 */
[----:B------:R-:W-:Y:S01]  /*06d0*/  FADD R6, R13, R13 ;  /* 0x0000000d0d067221 */ /* 0x000fe20000000000 */
[----:B------:R-:W-:Y:S01]  /*06e0*/  FSETP.GT.AND P6, PT, R16, 128, PT ;  /* 0x430000001000780b */ /* 0x000fe20003fc4000 */
[----:B------:R-:W-:Y:S01]  /*06f0*/  @!P5 FADD R10, R10, R10 ;  /* 0x0000000a0a0ad221 */ /* 0x000fe20000000000 */
[----:B------:R-:W-:-:S02]  /*0700*/  FSETP.GT.AND P4, PT, R17, 128, PT ;  /* 0x430000001100780b */ /* 0x000fc40003f84000 */
[C---:B------:R-:W-:Y:S02]  /*0710*/  FSETP.GT.AND P5, PT, R15.reuse, 128, PT ;  /* 0x430000000f00780b */ /* 0x040fe40003fa4000 */
[----:B------:R-:W-:Y:S02]  /*0720*/  FSEL R24, R24, +INF , !P6 ;  /* 0x7f80000018187808 */ /* 0x000fe40007000000 */
[----:B------:R-:W-:Y:S02]  /*0730*/  FSEL R18, R18, +INF , !P4 ;  /* 0x7f80000012127808 */ /* 0x000fe40006000000 */
[----:B------:R-:W-:Y:S02]  /*0740*/  FSETP.GEU.AND P4, PT, R16, -25, PT ;  /* 0xc1c800001000780b */ /* 0x000fe40003f8e000 */
[----:B------:R-:W-:Y:S01]  /*0750*/  FSETP.GEU.AND P6, PT, R15, -25, PT ;  /* 0xc1c800000f00780b */ /* 0x000fe20003fce000 */
[----:B------:R-:W-:Y:S01]  /*0760*/  FADD R15, R12, R12 ;  /* 0x0000000c0c0f7221 */ /* 0x000fe20000000000 */
[----:B------:R-:W-:-:S02]  /*0770*/  FSEL R10, R10, +INF , !P5 ;  /* 0x7f8000000a0a7808 */ /* 0x000fc40006800000 */
[----:B------:R-:W-:Y:S02]  /*0780*/  FSETP.GEU.AND P5, PT, R17, -25, PT ;  /* 0xc1c800001100780b */ /* 0x000fe40003fae000 */
[----:B------:R-:W-:Y:S01]  /*0790*/  FSEL R17, R10, -1, P6 ;  /* 0xbf8000000a117808 */ /* 0x000fe20003000000 */
[----:B------:R-:W-:Y:S01]  /*07a0*/  @!P3 FADD R17, R0, R0 ;  /* 0x000000000011b221 */ /* 0x000fe20000000000 */
[----:B------:R-:W-:Y:S02]  /*07b0*/  @P2 FSEL R6, R24, -1, P4 ;  /* 0xbf80000018062808 */ /* 0x000fe40002000000 */
[----:B------:R-:W-:Y:S02]  /*07c0*/  FSETP.GT.AND P2, PT, R8, -R4, PT ;  /* 0x800000040800720b */ /* 0x000fe40003f44000 */
[----:B------:R-:W-:Y:S02]  /*07d0*/  @P1 FSEL R15, R18, -1, P5 ;  /* 0xbf800000120f1808 */ /* 0x000fe40002800000 */
[----:B------:R-:W-:-:S02]  /*07e0*/  FSETP.GT.AND P6, PT, R9, -R5, PT ;  /* 0x800000050900720b */ /* 0x000fc40003fc4000 */
[----:B------:R-:W-:Y:S02]  /*07f0*/  FSETP.GT.AND P1, PT, R11, -R7, PT ;  /* 0x800000070b00720b */ /* 0x000fe40003f24000 */
[----:B------:R-:W-:Y:S02]  /*0800*/  FSEL R12, R12, R15, P2 ;  /* 0x0000000f0c0c7208 */ /* 0x000fe40001000000 */
[----:B------:R-:W-:Y:S02]  /*0810*/  FSEL R14, R14, R19, P0 ;  /* 0x000000130e0e7208 */ /* 0x000fe40000000000 */
[----:B------:R-:W-:Y:S02]  /*0820*/  FSEL R13, R13, R6, P6 ;  /* 0x000000060d0d7208 */ /* 0x000fe40003000000 */
[----:B------:R-:W-:-:S05]  /*0830*/  FSEL R15, R0, R17, P1 ;  /* 0x00000011000f7208 */ /* 0x000fca0000800000 */
[----:B------:R-:W-:Y:S01]  /*0840*/  STG.E.128 desc[UR4][R2.64], R12 ;  /* 0x0000000c02007986 */ /* 0x000fe2000c101d04 */
[----:B------:R-:W-:Y:S05]  /*0850*/  EXIT ;  /* 0x000000000000794d */ /* 0x000fea0003800000 */
.L_x_0:
[----:B------:R-:W-:-:S00]  /*0860*/  BRA `(.L_x_0) ;  /* 0xfffffffc00fc7947 */ /* 0x000fc0000383ffff */
[----:B------:R-:W-:-:S00]  /*0870*/  NOP ;  /* 0x0000000000007918 */ /* 0x000fc00000000000 */
        /* <DEDUP_REMOVED lines=8> */
.L_x_1:


//--------------------- .nv.global.init           --------------------------
	.section	.nv.global.init,"aw",@progbits
.nv.global.init:
	.type		_$_str,@object
	.size		_$_str,(.L_0 - _$_str)
_$_str:
        /*0000*/ 	.byte	0x5f, 0x5f, 0x43, 0x55, 0x44, 0x41, 0x5f, 0x46, 0x54, 0x5a, 0x00
.L_0:


//--------------------- .nv.constant0.triton_poi_fused_convolution_elu_26 --------------------------
	.section	.nv.constant0.triton_poi_fused_convolution_elu_26,"a",@progbits
	.sectionflags	@""
	.align	4
.nv.constant0.triton_poi_fused_convolution_elu_26:
	.zero		548
